//
// Generated by NVIDIA NVVM Compiler
//
// Compiler Build ID: CL-36424714
// Cuda compilation tools, release 13.0, V13.0.88
// Based on NVVM 20.0.0
//

.version 9.0
.target sm_100
.address_size 64

	// .globl	_Z13test_cp_asyncPfPKfi
.extern .shared .align 16 .b8 smem[];
.extern .shared .align 16 .b8 smem4[];

.visible .entry _Z13test_cp_asyncPfPKfi(
	.param .u64 .ptr .align 1 _Z13test_cp_asyncPfPKfi_param_0,
	.param .u64 .ptr .align 1 _Z13test_cp_asyncPfPKfi_param_1,
	.param .u32 _Z13test_cp_asyncPfPKfi_param_2
)
{
	.reg .pred 	%p<2>;
	.reg .b32 	%r<12>;
	.reg .b32 	%f<3>;
	.reg .b64 	%rd<10>;

	ld.param.u64 	%rd1, [_Z13test_cp_asyncPfPKfi_param_0];
	ld.param.u64 	%rd2, [_Z13test_cp_asyncPfPKfi_param_1];
	ld.param.u32 	%r3, [_Z13test_cp_asyncPfPKfi_param_2];
	mov.u32 	%r1, %tid.x;
	mov.u32 	%r4, %ctaid.x;
	mov.u32 	%r5, %ntid.x;
	mad.lo.s32 	%r2, %r4, %r5, %r1;
	setp.ge.s32 	%p1, %r2, %r3;
	@%p1 bra 	$L__BB0_2;
	cvta.to.global.u64 	%rd4, %rd1;
	mov.u32 	%r7, smem;
	cvt.u64.u32 	%rd5, %r7;
	cvta.shared.u64 	%rd6, %rd5;
	shl.b32 	%r8, %r1, 2;
	cvt.u64.u32 	%rd7, %r8;
	cvt.u32.u64 	%r9, %rd7;
	cvt.u32.u64 	%r10, %rd6;
	add.s32 	%r6, %r10, %r9;
	mul.wide.s32 	%rd8, %r2, 4;
	add.s64 	%rd3, %rd2, %rd8;
	// begin inline asm
	cp.async.ca.shared.global [%r6], [%rd3], 4;

	// end inline asm
	// begin inline asm
	cp.async.commit_group;

	// end inline asm
	// begin inline asm
	cp.async.wait_group 0;

	// end inline asm
	bar.sync 	0;
	add.s32 	%r11, %r7, %r8;
	ld.shared.f32 	%f1, [%r11];
	add.f32 	%f2, %f1, %f1;
	add.s64 	%rd9, %rd4, %rd8;
	st.global.f32 	[%rd9], %f2;
$L__BB0_2:
	ret;

}
	// .globl	_Z17test_cp_async_16bP6float4PKS_
.visible .entry _Z17test_cp_async_16bP6float4PKS_(
	.param .u64 .ptr .align 1 _Z17test_cp_async_16bP6float4PKS__param_0,
	.param .u64 .ptr .align 1 _Z17test_cp_async_16bP6float4PKS__param_1
)
{
	.reg .b32 	%r<11>;
	.reg .b32 	%f<5>;
	.reg .b64 	%rd<10>;

	ld.param.u64 	%rd2, [_Z17test_cp_async_16bP6float4PKS__param_0];
	ld.param.u64 	%rd3, [_Z17test_cp_async_16bP6float4PKS__param_1];
	cvta.to.global.u64 	%rd4, %rd2;
	mov.u32 	%r2, %tid.x;
	mov.u32 	%r3, smem4;
	cvt.u64.u32 	%rd5, %r3;
	cvta.shared.u64 	%rd6, %rd5;
	shl.b32 	%r4, %r2, 4;
	cvt.u64.u32 	%rd7, %r4;
	cvt.u32.u64 	%r5, %rd7;
	cvt.u32.u64 	%r6, %rd6;
	add.s32 	%r1, %r6, %r5;
	mov.u32 	%r7, %ctaid.x;
	mov.u32 	%r8, %ntid.x;
	mad.lo.s32 	%r9, %r7, %r8, %r2;
	mul.wide.u32 	%rd8, %r9, 16;
	add.s64 	%rd1, %rd3, %rd8;
	// begin inline asm
	cp.async.cg.shared.global [%r1], [%rd1], 16;

	// end inline asm
	// begin inline asm
	cp.async.commit_group;

	// end inline asm
	// begin inline asm
	cp.async.wait_group 0;

	// end inline asm
	bar.sync 	0;
	add.s64 	%rd9, %rd4, %rd8;
	add.s32 	%r10, %r3, %r4;
	ld.shared.v4.f32 	{%f1, %f2, %f3, %f4}, [%r10];
	st.global.v4.f32 	[%rd9], {%f1, %f2, %f3, %f4};
	ret;

}


// ===== COMPILED SASS (sm_100) =====

	.target	sm_100

	.elftype	@"ET_EXEC"


//--------------------- .note.nv.tkinfo           --------------------------
	.section	.note.nv.tkinfo,"",@"SHT_NOTE"
	.sectionflags	@"SHF_NOTE_NV_TKINFO"
	.tkinfo
        /*0018*/ 	.word	0x00000002
        /*0030*/ 	.string	""
        /*0030*/ 	.string	"ptxas"
        /*0030*/ 	.string	"Cuda compilation tools, release 13.0, V13.0.88"
        /*0030*/ 	.string	"Build cuda_13.0.r13.0/compiler.36424714_0"
        /*0030*/ 	.string	"-arch sm_100 -m 64 "



//--------------------- .note.nv.cuinfo           --------------------------
	.section	.note.nv.cuinfo,"",@"SHT_NOTE"
	.sectionflags	@"SHF_NOTE_NV_CUINFO"
        /*0018*/ 	.short	0x0002
        /*001a*/ 	.short	0x0064
        /*001c*/ 	.short	0x0082
	.zero		2


//--------------------- .nv.info                  --------------------------
	.section	.nv.info,"",@"SHT_CUDA_INFO"
	.align	4


	//----- nvinfo : EIATTR_REGCOUNT
	.align		4
        /*0000*/ 	.byte	0x04, 0x2f
        /*0002*/ 	.short	(.L_1 - .L_0)
	.align		4
.L_0:
        /*0004*/ 	.word	index@(_Z13test_cp_asyncPfPKfi)
        /*0008*/ 	.word	0x0000000c


	//----- nvinfo : EIATTR_FRAME_SIZE
	.align		4
.L_1:
        /*000c*/ 	.byte	0x04, 0x11
        /*000e*/ 	.short	(.L_3 - .L_2)
	.align		4
.L_2:
        /*0010*/ 	.word	index@(_Z13test_cp_asyncPfPKfi)
        /*0014*/ 	.word	0x00000000


	//----- nvinfo : EIATTR_REGCOUNT
	.align		4
.L_3:
        /*0018*/ 	.byte	0x04, 0x2f
        /*001a*/ 	.short	(.L_5 - .L_4)
	.align		4
.L_4:
        /*001c*/ 	.word	index@(_Z17test_cp_async_16bP6float4PKS_)
        /*0020*/ 	.word	0x00000012


	//----- nvinfo : EIATTR_FRAME_SIZE
	.align		4
.L_5:
        /*0024*/ 	.byte	0x04, 0x11
        /*0026*/ 	.short	(.L_7 - .L_6)
	.align		4
.L_6:
        /*0028*/ 	.word	index@(_Z17test_cp_async_16bP6float4PKS_)
        /*002c*/ 	.word	0x00000000


	//----- nvinfo : EIATTR_MIN_STACK_SIZE
	.align		4
.L_7:
        /*0030*/ 	.byte	0x04, 0x12
        /*0032*/ 	.short	(.L_9 - .L_8)
	.align		4
.L_8:
        /*0034*/ 	.word	index@(_Z17test_cp_async_16bP6float4PKS_)
        /*0038*/ 	.word	0x00000000


	//----- nvinfo : EIATTR_MIN_STACK_SIZE
	.align		4
.L_9:
        /*003c*/ 	.byte	0x04, 0x12
        /*003e*/ 	.short	(.L_11 - .L_10)
	.align		4
.L_10:
        /*0040*/ 	.word	index@(_Z13test_cp_asyncPfPKfi)
        /*0044*/ 	.word	0x00000000
.L_11:


//--------------------- .nv.compat                --------------------------
	.section	.nv.compat,"",@"SHT_CUDA_COMPAT_INFO"
	.align	4
        /*0000*/ 	.byte	0x02, 0x09, 0x00, 0x00, 0x02, 0x02, 0x01, 0x00, 0x02, 0x05, 0x05, 0x00, 0x03, 0x07, 0x01, 0x01
        /*0010*/ 	.byte	0x02, 0x03, 0x00, 0x00, 0x02, 0x06, 0x01, 0x00, 0x04, 0x0b, 0x08, 0x00, 0x09, 0x00, 0x00, 0x00
        /*0020*/ 	.byte	0x00, 0x00, 0x00, 0x00


//--------------------- .nv.info._Z17test_cp_async_16bP6float4PKS_ --------------------------
	.section	.nv.info._Z17test_cp_async_16bP6float4PKS_,"",@"SHT_CUDA_INFO"
	.sectionflags	@""
	.align	4


	//----- nvinfo : EIATTR_CUDA_API_VERSION
	.align		4
        /*0000*/ 	.byte	0x04, 0x37
        /*0002*/ 	.short	(.L_13 - .L_12)
.L_12:
        /*0004*/ 	.word	0x00000082


	//----- nvinfo : EIATTR_KPARAM_INFO
	.align		4
.L_13:
        /*0008*/ 	.byte	0x04, 0x17
        /*000a*/ 	.short	(.L_15 - .L_14)
.L_14:
        /*000c*/ 	.word	0x00000000
        /*0010*/ 	.short	0x0001
        /*0012*/ 	.short	0x0008
        /*0014*/ 	.byte	0x00, 0xf5, 0x21, 0x00


	//----- nvinfo : EIATTR_KPARAM_INFO
	.align		4
.L_15:
        /*0018*/ 	.byte	0x04, 0x17
        /*001a*/ 	.short	(.L_17 - .L_16)
.L_16:
        /*001c*/ 	.word	0x00000000
        /*0020*/ 	.short	0x0000
        /*0022*/ 	.short	0x0000
        /*0024*/ 	.byte	0x00, 0xf5, 0x21, 0x00


	//----- nvinfo : EIATTR_SPARSE_MMA_MASK
	.align		4
.L_17:
        /*0028*/ 	.byte	0x03, 0x50
        /*002a*/ 	.short	0x0000


	//----- nvinfo : EIATTR_MAXREG_COUNT
	.align		4
        /*002c*/ 	.byte	0x03, 0x1b
        /*002e*/ 	.short	0x00ff


	//----- nvinfo : EIATTR_NUM_BARRIERS
	.align		4
        /*0030*/ 	.byte	0x02, 0x4c
        /*0032*/ 	.byte	0x01
	.zero		1


	//----- nvinfo : EIATTR_MERCURY_ISA_VERSION
	.align		4
        /*0034*/ 	.byte	0x03, 0x5f
        /*0036*/ 	.short	0x0101


	//----- nvinfo : EIATTR_VRC_CTA_INIT_COUNT
	.align		4
        /*0038*/ 	.byte	0x02, 0x4a
	.zero		1
	.zero		1


	//----- nvinfo : EIATTR_EXIT_INSTR_OFFSETS
	.align		4
        /*003c*/ 	.byte	0x04, 0x1c
        /*003e*/ 	.short	(.L_19 - .L_18)


	//   ....[0]....
.L_18:
        /*0040*/ 	.word	0x000001b0


	//----- nvinfo : EIATTR_CBANK_PARAM_SIZE
	.align		4
.L_19:
        /*0044*/ 	.byte	0x03, 0x19
        /*0046*/ 	.short	0x0010


	//----- nvinfo : EIATTR_PARAM_CBANK
	.align		4
        /*0048*/ 	.byte	0x04, 0x0a
        /*004a*/ 	.short	(.L_21 - .L_20)
	.align		4
.L_20:
        /*004c*/ 	.word	index@(.nv.constant0._Z17test_cp_async_16bP6float4PKS_)
        /*0050*/ 	.short	0x0380
        /*0052*/ 	.short	0x0010


	//----- nvinfo : EIATTR_SW_WAR
	.align		4
.L_21:
        /*0054*/ 	.byte	0x04, 0x36
        /*0056*/ 	.short	(.L_23 - .L_22)
.L_22:
        /*0058*/ 	.word	0x00000008
.L_23:


//--------------------- .nv.info._Z13test_cp_asyncPfPKfi --------------------------
	.section	.nv.info._Z13test_cp_asyncPfPKfi,"",@"SHT_CUDA_INFO"
	.sectionflags	@""
	.align	4


	//----- nvinfo : EIATTR_CUDA_API_VERSION
	.align		4
        /*0000*/ 	.byte	0x04, 0x37
        /*0002*/ 	.short	(.L_25 - .L_24)
.L_24:
        /*0004*/ 	.word	0x00000082


	//----- nvinfo : EIATTR_KPARAM_INFO
	.align		4
.L_25:
        /*0008*/ 	.byte	0x04, 0x17
        /*000a*/ 	.short	(.L_27 - .L_26)
.L_26:
        /*000c*/ 	.word	0x00000000
        /*0010*/ 	.short	0x0002
        /*0012*/ 	.short	0x0010
        /*0014*/ 	.byte	0x00, 0xf0, 0x11, 0x00


	//----- nvinfo : EIATTR_KPARAM_INFO
	.align		4
.L_27:
        /*0018*/ 	.byte	0x04, 0x17
        /*001a*/ 	.short	(.L_29 - .L_28)
.L_28:
        /*001c*/ 	.word	0x00000000
        /*0020*/ 	.short	0x0001
        /*0022*/ 	.short	0x0008
        /*0024*/ 	.byte	0x00, 0xf5, 0x21, 0x00


	//----- nvinfo : EIATTR_KPARAM_INFO
	.align		4
.L_29:
        /*0028*/ 	.byte	0x04, 0x17
        /*002a*/ 	.short	(.L_31 - .L_30)
.L_30:
        /*002c*/ 	.word	0x00000000
        /*0030*/ 	.short	0x0000
        /*0032*/ 	.short	0x0000
        /*0034*/ 	.byte	0x00, 0xf5, 0x21, 0x00


	//----- nvinfo : EIATTR_SPARSE_MMA_MASK
	.align		4
.L_31:
        /*0038*/ 	.byte	0x03, 0x50
        /*003a*/ 	.short	0x0000


	//----- nvinfo : EIATTR_MAXREG_COUNT
	.align		4
        /*003c*/ 	.byte	0x03, 0x1b
        /*003e*/ 	.short	0x00ff


	//----- nvinfo : EIATTR_NUM_BARRIERS
	.align		4
        /*0040*/ 	.byte	0x02, 0x4c
        /*0042*/ 	.byte	0x01
	.zero		1


	//----- nvinfo : EIATTR_MERCURY_ISA_VERSION
	.align		4
        /*0044*/ 	.byte	0x03, 0x5f
        /*0046*/ 	.short	0x0101


	//----- nvinfo : EIATTR_VRC_CTA_INIT_COUNT
	.align		4
        /*0048*/ 	.byte	0x02, 0x4a
	.zero		1
	.zero		1


	//----- nvinfo : EIATTR_EXIT_INSTR_OFFSETS
	.align		4
        /*004c*/ 	.byte	0x04, 0x1c
        /*004e*/ 	.short	(.L_33 - .L_32)


	//   ....[0]....
.L_32:
        /*0050*/ 	.word	0x00000070


	//   ....[1]....
        /*0054*/ 	.word	0x000001f0


	//----- nvinfo : EIATTR_CBANK_PARAM_SIZE
	.align		4
.L_33:
        /*0058*/ 	.byte	0x03, 0x19
        /*005a*/ 	.short	0x0014


	//----- nvinfo : EIATTR_PARAM_CBANK
	.align		4
        /*005c*/ 	.byte	0x04, 0x0a
        /*005e*/ 	.short	(.L_35 - .L_34)
	.align		4
.L_34:
        /*0060*/ 	.word	index@(.nv.constant0._Z13test_cp_asyncPfPKfi)
        /*0064*/ 	.short	0x0380
        /*0066*/ 	.short	0x0014


	//----- nvinfo : EIATTR_SW_WAR
	.align		4
.L_35:
        /*0068*/ 	.byte	0x04, 0x36
        /*006a*/ 	.short	(.L_37 - .L_36)
.L_36:
        /*006c*/ 	.word	0x00000008
.L_37:


//--------------------- .nv.callgraph             --------------------------
	.section	.nv.callgraph,"",@"SHT_CUDA_CALLGRAPH"
	.align	4
	.sectionentsize	8
	.align		4
        /*0000*/ 	.word	0x00000000
	.align		4
        /*0004*/ 	.word	0xffffffff
	.align		4
        /*0008*/ 	.word	0x00000000
	.align		4
        /*000c*/ 	.word	0xfffffffe
	.align		4
        /*0010*/ 	.word	0x00000000
	.align		4
        /*0014*/ 	.word	0xfffffffd
	.align		4
        /*0018*/ 	.word	0x00000000
	.align		4
        /*001c*/ 	.word	0xfffffffc


//--------------------- .text._Z17test_cp_async_16bP6float4PKS_ --------------------------
	.section	.text._Z17test_cp_async_16bP6float4PKS_,"ax",@progbits
	.align	128
        .global         _Z17test_cp_async_16bP6float4PKS_
        .type           _Z17test_cp_async_16bP6float4PKS_,@function
        .size           _Z17test_cp_async_16bP6float4PKS_,(.L_x_2 - _Z17test_cp_async_16bP6float4PKS_)
        .other          _Z17test_cp_async_16bP6float4PKS_,@"STO_CUDA_ENTRY STV_DEFAULT"
_Z17test_cp_async_16bP6float4PKS_:
.text._Z17test_cp_async_16bP6float4PKS_:
[----:B------:R-:W-:Y:S01]  /*0000*/  LDC R1, c[0x0][0x37c] ;  /* 0x0000df00ff017b82 */ /* 0x000fe20000000800 */
[----:B------:R-:W1:Y:S07]  /*0010*/  S2R R0, SR_TID.X ;  /* 0x0000000000007919 */ /* 0x000e6e0000002100 */
[----:B------:R-:W2:Y:S01]  /*0020*/  S2UR UR6, SR_CgaCtaId ;  /* 0x00000000000679c3 */ /* 0x000ea20000008800 */
[----:B------:R-:W3:Y:S01]  /*0030*/  LDCU.64 UR8, c[0x0][0x358] ;  /* 0x00006b00ff0877ac */ /* 0x000ee20008000a00 */
[----:B------:R-:W-:-:S06]  /*0040*/  UMOV UR4, 0x400 ;  /* 0x0000040000047882 */ /* 0x000fcc0000000000 */
[----:B------:R-:W1:Y:S08]  /*0050*/  S2UR UR5, SR_CTAID.X ;  /* 0x00000000000579c3 */ /* 0x000e700000002500 */
[----:B------:R-:W1:Y:S08]  /*0060*/  LDC R9, c[0x0][0x360] ;  /* 0x0000d800ff097b82 */ /* 0x000e700000000800 */
[----:B------:R-:W4:Y:S01]  /*0070*/  S2UR UR7, SR_SWINHI ;  /* 0x00000000000779c3 */ /* 0x000f220000002f00 */
[----:B--2---:R-:W-:-:S07]  /*0080*/  ULEA UR6, UR6, UR4, 0x18 ;  /* 0x0000000406067291 */ /* 0x004fce000f8ec0ff */
[----:B------:R-:W2:Y:S01]  /*0090*/  LDC.64 R2, c[0x0][0x388] ;  /* 0x0000e200ff027b82 */ /* 0x000ea20000000a00 */
[----:B-1----:R-:W-:Y:S01]  /*00a0*/  IMAD R9, R9, UR5, R0 ;  /* 0x0000000509097c24 */ /* 0x002fe2000f8e0200 */
[----:B------:R-:W-:-:S06]  /*00b0*/  SHF.L.U32 R0, R0, 0x4, RZ ;  /* 0x0000000400007819 */ /* 0x000fcc00000006ff */
[----:B------:R-:W1:Y:S01]  /*00c0*/  LDC.64 R4, c[0x0][0x380] ;  /* 0x0000e000ff047b82 */ /* 0x000e620000000a00 */
[----:B------:R-:W-:Y:S01]  /*00d0*/  UMOV UR4, UR6 ;  /* 0x0000000600047c82 */ /* 0x000fe20008000000 */
[----:B----4-:R-:W-:Y:S01]  /*00e0*/  UMOV UR5, UR7 ;  /* 0x0000000700057c82 */ /* 0x010fe20008000000 */
[----:B------:R-:W-:Y:S01]  /*00f0*/  IADD3 R7, PT, PT, R0, UR4, RZ ;  /* 0x0000000400077c10 */ /* 0x000fe2000fffe0ff */
[----:B--2---:R-:W-:-:S05]  /*0100*/  IMAD.WIDE.U32 R2, R9, 0x10, R2 ;  /* 0x0000001009027825 */ /* 0x004fca00078e0002 */
[----:B------:R-:W-:Y:S01]  /*0110*/  @!PT LDS RZ, [RZ] ;  /* 0x00000000fffff984 */ /* 0x000fe20000000800 */
[----:B------:R-:W-:Y:S01]  /*0120*/  @!PT LDS RZ, [RZ] ;  /* 0x00000000fffff984 */ /* 0x000fe20000000800 */
[----:B------:R-:W-:Y:S01]  /*0130*/  @!PT LDS RZ, [RZ] ;  /* 0x00000000fffff984 */ /* 0x000fe20000000800 */
[----:B---3--:R-:W-:Y:S04]  /*0140*/  LDGSTS.E.BYPASS.128 [R7], desc[UR8][R2.64] ;  /* 0x0000000002077fae */ /* 0x008fe8000b981808 */
[----:B------:R-:W0:Y:S01]  /*0150*/  LDGDEPBAR ;  /* 0x00000000000079af */ /* 0x000e220000000000 */
[----:B-1----:R-:W-:Y:S01]  /*0160*/  IMAD.WIDE.U32 R4, R9, 0x10, R4 ;  /* 0x0000001009047825 */ /* 0x002fe200078e0004 */
[----:B------:R-:W-:-:S04]  /*0170*/  DEPBAR.LE SB0, 0x0 ;  /* 0x000080000000791a */ /* 0x000fc80000000000 */
[----:B------:R-:W-:Y:S06]  /*0180*/  BAR.SYNC.DEFER_BLOCKING 0x0 ;  /* 0x0000000000007b1d */ /* 0x000fec0000010000 */
[----:B------:R-:W1:Y:S04]  /*0190*/  LDS.128 R12, [R0+UR6] ;  /* 0x00000006000c7984 */ /* 0x000e680008000c00 */
[----:B-1----:R-:W-:Y:S01]  /*01a0*/  STG.E.128 desc[UR8][R4.64], R12 ;  /* 0x0000000c04007986 */ /* 0x002fe2000c101d08 */
[----:B------:R-:W-:Y:S05]  /*01b0*/  EXIT ;  /* 0x000000000000794d */ /* 0x000fea0003800000 */
.L_x_0:
[----:B------:R-:W-:-:S00]  /*01c0*/  BRA `(.L_x_0) ;  /* 0xfffffffc00fc7947 */ /* 0x000fc0000383ffff */
[----:B------:R-:W-:-:S00]  /*01d0*/  NOP ;  /* 0x0000000000007918 */ /* 0x000fc00000000000 */
        /* <DEDUP_REMOVED lines=10> */
.L_x_2:


//--------------------- .text._Z13test_cp_asyncPfPKfi --------------------------
	.section	.text._Z13test_cp_asyncPfPKfi,"ax",@progbits
	.align	128
        .global         _Z13test_cp_asyncPfPKfi
        .type           _Z13test_cp_asyncPfPKfi,@function
        .size           _Z13test_cp_asyncPfPKfi,(.L_x_3 - _Z13test_cp_asyncPfPKfi)
        .other          _Z13test_cp_asyncPfPKfi,@"STO_CUDA_ENTRY STV_DEFAULT"
_Z13test_cp_asyncPfPKfi:
.text._Z13test_cp_asyncPfPKfi:
[----:B------:R-:W-:Y:S01]  /*0000*/  LDC R1, c[0x0][0x37c] ;  /* 0x0000df00ff017b82 */ /* 0x000fe20000000800 */
[----:B------:R-:W1:Y:S07]  /*0010*/  S2R R0, SR_TID.X ;  /* 0x0000000000007919 */ /* 0x000e6e0000002100 */
[----:B------:R-:W1:Y:S01]  /*0020*/  S2UR UR4, SR_CTAID.X ;  /* 0x00000000000479c3 */ /* 0x000e620000002500 */
[----:B------:R-:W2:Y:S07]  /*0030*/  LDCU UR5, c[0x0][0x390] ;  /* 0x00007200ff0577ac */ /* 0x000eae0008000800 */
[----:B------:R-:W1:Y:S02]  /*0040*/  LDC R7, c[0x0][0x360] ;  /* 0x0000d800ff077b82 */ /* 0x000e640000000800 */
[----:B-1----:R-:W-:-:S05]  /*0050*/  IMAD R7, R7, UR4, R0 ;  /* 0x0000000407077c24 */ /* 0x002fca000f8e0200 */
[----:B--2---:R-:W-:-:S13]  /*0060*/  ISETP.GE.AND P0, PT, R7, UR5, PT ;  /* 0x0000000507007c0c */ /* 0x004fda000bf06270 */
[----:B------:R-:W-:Y:S05]  /*0070*/  @P0 EXIT ;  /* 0x000000000000094d */ /* 0x000fea0003800000 */
[----:B------:R-:W1:Y:S01]  /*0080*/  S2UR UR6, SR_CgaCtaId ;  /* 0x00000000000679c3 */ /* 0x000e620000008800 */
[----:B------:R-:W2:Y:S01]  /*0090*/  LDCU.64 UR8, c[0x0][0x358] ;  /* 0x00006b00ff0877ac */ /* 0x000ea20008000a00 */
[----:B------:R-:W-:Y:S01]  /*00a0*/  SHF.L.U32 R0, R0, 0x2, RZ ;  /* 0x0000000200007819 */ /* 0x000fe200000006ff */
[----:B------:R-:W-:-:S05]  /*00b0*/  UMOV UR4, 0x400 ;  /* 0x0000040000047882 */ /* 0x000fca0000000000 */
[----:B------:R-:W3:Y:S08]  /*00c0*/  S2UR UR7, SR_SWINHI ;  /* 0x00000000000779c3 */ /* 0x000ef00000002f00 */
[----:B------:R-:W4:Y:S01]  /*00d0*/  LDC.64 R2, c[0x0][0x388] ;  /* 0x0000e200ff027b82 */ /* 0x000f220000000a00 */
[----:B-1----:R-:W-:-:S07]  /*00e0*/  ULEA UR6, UR6, UR4, 0x18 ;  /* 0x0000000406067291 */ /* 0x002fce000f8ec0ff */
[----:B------:R-:W1:Y:S01]  /*00f0*/  LDC.64 R4, c[0x0][0x380] ;  /* 0x0000e000ff047b82 */ /* 0x000e620000000a00 */
[----:B------:R-:W-:Y:S01]  /*0100*/  UMOV UR4, UR6 ;  /* 0x0000000600047c82 */ /* 0x000fe20008000000 */
[----:B---3--:R-:W-:Y:S01]  /*0110*/  UMOV UR5, UR7 ;  /* 0x0000000700057c82 */ /* 0x008fe20008000000 */
[----:B------:R-:W-:Y:S01]  /*0120*/  IADD3 R9, PT, PT, R0, UR4, RZ ;  /* 0x0000000400097c10 */ /* 0x000fe2000fffe0ff */
[----:B----4-:R-:W-:-:S05]  /*0130*/  IMAD.WIDE R2, R7, 0x4, R2 ;  /* 0x0000000407027825 */ /* 0x010fca00078e0202 */
[----:B------:R-:W-:Y:S01]  /*0140*/  @!PT LDS RZ, [RZ] ;  /* 0x00000000fffff984 */ /* 0x000fe20000000800 */
[----:B------:R-:W-:Y:S01]  /*0150*/  @!PT LDS RZ, [RZ] ;  /* 0x00000000fffff984 */ /* 0x000fe20000000800 */
[----:B------:R-:W-:Y:S01]  /*0160*/  @!PT LDS RZ, [RZ] ;  /* 0x00000000fffff984 */ /* 0x000fe20000000800 */
[----:B--2---:R-:W-:Y:S04]  /*0170*/  LDGSTS.E [R9], desc[UR8][R2.64] ;  /* 0x0000000002097fae */ /* 0x004fe8000b9a1008 */
[----:B------:R-:W0:Y:S01]  /*0180*/  LDGDEPBAR ;  /* 0x00000000000079af */ /* 0x000e220000000000 */
[----:B-1----:R-:W-:Y:S01]  /*0190*/  IMAD.WIDE R4, R7, 0x4, R4 ;  /* 0x0000000407047825 */ /* 0x002fe200078e0204 */
[----:B------:R-:W-:-:S04]  /*01a0*/  DEPBAR.LE SB0, 0x0 ;  /* 0x000080000000791a */ /* 0x000fc80000000000 */
[----:B------:R-:W-:Y:S06]  /*01b0*/  BAR.SYNC.DEFER_BLOCKING 0x0 ;  /* 0x0000000000007b1d */ /* 0x000fec0000010000 */
[----:B------:R-:W1:Y:S02]  /*01c0*/  LDS R0, [R0+UR6] ;  /* 0x0000000600007984 */ /* 0x000e640008000800 */
[----:B-1----:R-:W-:-:S05]  /*01d0*/  FADD R7, R0, R0 ;  /* 0x0000000000077221 */ /* 0x002fca0000000000 */
[----:B------:R-:W-:Y:S01]  /*01e0*/  STG.E desc[UR8][R4.64], R7 ;  /* 0x0000000704007986 */ /* 0x000fe2000c101908 */
[----:B------:R-:W-:Y:S05]  /*01f0*/  EXIT ;  /* 0x000000000000794d */ /* 0x000fea0003800000 */
.L_x_1:
        /* <DEDUP_REMOVED lines=16> */
.L_x_3:


//--------------------- .nv.shared._Z17test_cp_async_16bP6float4PKS_ --------------------------
	.section	.nv.shared._Z17test_cp_async_16bP6float4PKS_,"aw",@nobits
	.sectionflags	@""
	.align	16
	.zero		1024


//--------------------- .nv.shared.reserved.0     --------------------------
	.section	.nv.shared.reserved.0,"aw",@nobits
	.weak		__nv_reservedSMEM_offset_0_alias
	.size		__nv_reservedSMEM_offset_0_alias, 0, 64
	.other		__nv_reservedSMEM_offset_0_alias,@"STO_CUDA_RESERVED_SHARED STV_DEFAULT"
__nv_reservedSMEM_offset_0_alias:
	.zero		0
	.zero		64


//--------------------- .nv.shared._Z13test_cp_asyncPfPKfi --------------------------
	.section	.nv.shared._Z13test_cp_asyncPfPKfi,"aw",@nobits
	.sectionflags	@""
	.align	16
	.zero		1024


//--------------------- .nv.constant0._Z17test_cp_async_16bP6float4PKS_ --------------------------
	.section	.nv.constant0._Z17test_cp_async_16bP6float4PKS_,"a",@progbits
	.sectionflags	@""
	.align	4
.nv.constant0._Z17test_cp_async_16bP6float4PKS_:
	.zero		912


//--------------------- .nv.constant0._Z13test_cp_asyncPfPKfi --------------------------
	.section	.nv.constant0._Z13test_cp_asyncPfPKfi,"a",@progbits
	.sectionflags	@""
	.align	4
.nv.constant0._Z13test_cp_asyncPfPKfi:
	.zero		916


//--------------------- SYMBOLS --------------------------

	.type		.nv.reservedSmem.offset0,@object
	.size		.nv.reservedSmem.offset0,0x4
	.type		.nv.reservedSmem.cap,@object
	.size		.nv.reservedSmem.cap,0x4
